//
// Generated by NVIDIA NVVM Compiler
//
// Compiler Build ID: CL-36424714
// Cuda compilation tools, release 13.0, V13.0.88
// Based on NVVM 20.0.0
//

.version 9.0
.target sm_100
.address_size 64

	// .globl	fill_u8

.visible .entry fill_u8(
	.param .u64 .ptr .align 1 fill_u8_param_0,
	.param .u8 fill_u8_param_1,
	.param .u64 fill_u8_param_2
)
{
	.reg .pred 	%p<3>;
	.reg .b16 	%rs<3>;
	.reg .b32 	%r<10>;
	.reg .b64 	%rd<9>;

	ld.param.u64 	%rd5, [fill_u8_param_0];
	ld.param.u8 	%rs2, [fill_u8_param_1];
	ld.param.u64 	%rd6, [fill_u8_param_2];
	mov.u32 	%r6, %ctaid.x;
	mov.u32 	%r1, %ntid.x;
	mov.u32 	%r7, %tid.x;
	mad.lo.s32 	%r9, %r6, %r1, %r7;
	cvt.u64.u32 	%rd8, %r9;
	setp.le.u64 	%p1, %rd6, %rd8;
	@%p1 bra 	$L__BB0_3;
	shr.u16 	%rs1, %rs2, 1;
	mov.u32 	%r8, %nctaid.x;
	mul.lo.s32 	%r3, %r1, %r8;
	cvta.to.global.u64 	%rd2, %rd5;
$L__BB0_2:
	add.s64 	%rd7, %rd2, %rd8;
	st.global.u8 	[%rd7], %rs1;
	add.s32 	%r9, %r9, %r3;
	cvt.u64.u32 	%rd8, %r9;
	setp.gt.u64 	%p2, %rd6, %rd8;
	@%p2 bra 	$L__BB0_2;
$L__BB0_3:
	ret;

}
	// .globl	fill_u32
.visible .entry fill_u32(
	.param .u64 .ptr .align 1 fill_u32_param_0,
	.param .u32 fill_u32_param_1,
	.param .u64 fill_u32_param_2
)
{
	.reg .pred 	%p<3>;
	.reg .b32 	%r<12>;
	.reg .b64 	%rd<10>;

	ld.param.u64 	%rd5, [fill_u32_param_0];
	ld.param.u32 	%r7, [fill_u32_param_1];
	ld.param.u64 	%rd6, [fill_u32_param_2];
	mov.u32 	%r8, %ctaid.x;
	mov.u32 	%r1, %ntid.x;
	mov.u32 	%r9, %tid.x;
	mad.lo.s32 	%r11, %r8, %r1, %r9;
	cvt.u64.u32 	%rd9, %r11;
	setp.le.u64 	%p1, %rd6, %rd9;
	@%p1 bra 	$L__BB1_3;
	shr.u32 	%r3, %r7, 1;
	mov.u32 	%r10, %nctaid.x;
	mul.lo.s32 	%r4, %r1, %r10;
	cvta.to.global.u64 	%rd2, %rd5;
$L__BB1_2:
	shl.b64 	%rd7, %rd9, 2;
	add.s64 	%rd8, %rd2, %rd7;
	st.global.u32 	[%rd8], %r3;
	add.s32 	%r11, %r11, %r4;
	cvt.u64.u32 	%rd9, %r11;
	setp.gt.u64 	%p2, %rd6, %rd9;
	@%p2 bra 	$L__BB1_2;
$L__BB1_3:
	ret;

}
	// .globl	fill_i64
.visible .entry fill_i64(
	.param .u64 .ptr .align 1 fill_i64_param_0,
	.param .u64 fill_i64_param_1,
	.param .u64 fill_i64_param_2
)
{
	.reg .pred 	%p<3>;
	.reg .b32 	%r<10>;
	.reg .b64 	%rd<14>;

	ld.param.u64 	%rd6, [fill_i64_param_0];
	ld.param.u64 	%rd7, [fill_i64_param_1];
	ld.param.u64 	%rd8, [fill_i64_param_2];
	mov.u32 	%r6, %ctaid.x;
	mov.u32 	%r1, %ntid.x;
	mov.u32 	%r7, %tid.x;
	mad.lo.s32 	%r9, %r6, %r1, %r7;
	cvt.u64.u32 	%rd13, %r9;
	setp.le.u64 	%p1, %rd8, %rd13;
	@%p1 bra 	$L__BB2_3;
	shr.u64 	%rd9, %rd7, 63;
	add.s64 	%rd10, %rd7, %rd9;
	shr.s64 	%rd2, %rd10, 1;
	mov.u32 	%r8, %nctaid.x;
	mul.lo.s32 	%r3, %r1, %r8;
	cvta.to.global.u64 	%rd3, %rd6;
$L__BB2_2:
	shl.b64 	%rd11, %rd13, 3;
	add.s64 	%rd12, %rd3, %rd11;
	st.global.u64 	[%rd12], %rd2;
	add.s32 	%r9, %r9, %r3;
	cvt.u64.u32 	%rd13, %r9;
	setp.gt.u64 	%p2, %rd8, %rd13;
	@%p2 bra 	$L__BB2_2;
$L__BB2_3:
	ret;

}
	// .globl	fill_f32
.visible .entry fill_f32(
	.param .u64 .ptr .align 1 fill_f32_param_0,
	.param .f32 fill_f32_param_1,
	.param .u64 fill_f32_param_2
)
{
	.reg .pred 	%p<3>;
	.reg .b32 	%r<10>;
	.reg .b32 	%f<3>;
	.reg .b64 	%rd<10>;

	ld.param.u64 	%rd5, [fill_f32_param_0];
	ld.param.f32 	%f2, [fill_f32_param_1];
	ld.param.u64 	%rd6, [fill_f32_param_2];
	mov.u32 	%r6, %ctaid.x;
	mov.u32 	%r1, %ntid.x;
	mov.u32 	%r7, %tid.x;
	mad.lo.s32 	%r9, %r6, %r1, %r7;
	cvt.u64.u32 	%rd9, %r9;
	setp.le.u64 	%p1, %rd6, %rd9;
	@%p1 bra 	$L__BB3_3;
	mul.f32 	%f1, %f2, 0f3F000000;
	mov.u32 	%r8, %nctaid.x;
	mul.lo.s32 	%r3, %r1, %r8;
	cvta.to.global.u64 	%rd2, %rd5;
$L__BB3_2:
	shl.b64 	%rd7, %rd9, 2;
	add.s64 	%rd8, %rd2, %rd7;
	st.global.f32 	[%rd8], %f1;
	add.s32 	%r9, %r9, %r3;
	cvt.u64.u32 	%rd9, %r9;
	setp.gt.u64 	%p2, %rd6, %rd9;
	@%p2 bra 	$L__BB3_2;
$L__BB3_3:
	ret;

}
	// .globl	fill_f64
.visible .entry fill_f64(
	.param .u64 .ptr .align 1 fill_f64_param_0,
	.param .f64 fill_f64_param_1,
	.param .u64 fill_f64_param_2
)
{
	.reg .pred 	%p<3>;
	.reg .b32 	%r<10>;
	.reg .b64 	%rd<10>;
	.reg .b64 	%fd<3>;

	ld.param.u64 	%rd5, [fill_f64_param_0];
	ld.param.f64 	%fd2, [fill_f64_param_1];
	ld.param.u64 	%rd6, [fill_f64_param_2];
	mov.u32 	%r6, %ctaid.x;
	mov.u32 	%r1, %ntid.x;
	mov.u32 	%r7, %tid.x;
	mad.lo.s32 	%r9, %r6, %r1, %r7;
	cvt.u64.u32 	%rd9, %r9;
	setp.le.u64 	%p1, %rd6, %rd9;
	@%p1 bra 	$L__BB4_3;
	mul.f64 	%fd1, %fd2, 0d3FE0000000000000;
	mov.u32 	%r8, %nctaid.x;
	mul.lo.s32 	%r3, %r1, %r8;
	cvta.to.global.u64 	%rd2, %rd5;
$L__BB4_2:
	shl.b64 	%rd7, %rd9, 3;
	add.s64 	%rd8, %rd2, %rd7;
	st.global.f64 	[%rd8], %fd1;
	add.s32 	%r9, %r9, %r3;
	cvt.u64.u32 	%rd9, %r9;
	setp.gt.u64 	%p2, %rd6, %rd9;
	@%p2 bra 	$L__BB4_2;
$L__BB4_3:
	ret;

}


// ===== COMPILED SASS (sm_100) =====

	.target	sm_100

	.elftype	@"ET_EXEC"


//--------------------- .note.nv.tkinfo           --------------------------
	.section	.note.nv.tkinfo,"",@"SHT_NOTE"
	.sectionflags	@"SHF_NOTE_NV_TKINFO"
	.tkinfo
        /*0018*/ 	.word	0x00000002
        /*0030*/ 	.string	""
        /*0030*/ 	.string	"ptxas"
        /*0030*/ 	.string	"Cuda compilation tools, release 13.0, V13.0.88"
        /*0030*/ 	.string	"Build cuda_13.0.r13.0/compiler.36424714_0"
        /*0030*/ 	.string	"-arch sm_100 -m 64 "



//--------------------- .note.nv.cuinfo           --------------------------
	.section	.note.nv.cuinfo,"",@"SHT_NOTE"
	.sectionflags	@"SHF_NOTE_NV_CUINFO"
        /*0018*/ 	.short	0x0002
        /*001a*/ 	.short	0x0064
        /*001c*/ 	.short	0x0082
	.zero		2


//--------------------- .nv.info                  --------------------------
	.section	.nv.info,"",@"SHT_CUDA_INFO"
	.align	4


	//----- nvinfo : EIATTR_REGCOUNT
	.align		4
        /*0000*/ 	.byte	0x04, 0x2f
        /*0002*/ 	.short	(.L_1 - .L_0)
	.align		4
.L_0:
        /*0004*/ 	.word	index@(fill_u8)
        /*0008*/ 	.word	0x0000000e


	//----- nvinfo : EIATTR_FRAME_SIZE
	.align		4
.L_1:
        /*000c*/ 	.byte	0x04, 0x11
        /*000e*/ 	.short	(.L_3 - .L_2)
	.align		4
.L_2:
        /*0010*/ 	.word	index@(fill_u8)
        /*0014*/ 	.word	0x00000000


	//----- nvinfo : EIATTR_REGCOUNT
	.align		4
.L_3:
        /*0018*/ 	.byte	0x04, 0x2f
        /*001a*/ 	.short	(.L_5 - .L_4)
	.align		4
.L_4:
        /*001c*/ 	.word	index@(fill_u32)
        /*0020*/ 	.word	0x0000000c


	//----- nvinfo : EIATTR_FRAME_SIZE
	.align		4
.L_5:
        /*0024*/ 	.byte	0x04, 0x11
        /*0026*/ 	.short	(.L_7 - .L_6)
	.align		4
.L_6:
        /*0028*/ 	.word	index@(fill_u32)
        /*002c*/ 	.word	0x00000000


	//----- nvinfo : EIATTR_REGCOUNT
	.align		4
.L_7:
        /*0030*/ 	.byte	0x04, 0x2f
        /*0032*/ 	.short	(.L_9 - .L_8)
	.align		4
.L_8:
        /*0034*/ 	.word	index@(fill_i64)
        /*0038*/ 	.word	0x0000000c


	//----- nvinfo : EIATTR_FRAME_SIZE
	.align		4
.L_9:
        /*003c*/ 	.byte	0x04, 0x11
        /*003e*/ 	.short	(.L_11 - .L_10)
	.align		4
.L_10:
        /*0040*/ 	.word	index@(fill_i64)
        /*0044*/ 	.word	0x00000000


	//----- nvinfo : EIATTR_REGCOUNT
	.align		4
.L_11:
        /*0048*/ 	.byte	0x04, 0x2f
        /*004a*/ 	.short	(.L_13 - .L_12)
	.align		4
.L_12:
        /*004c*/ 	.word	index@(fill_f32)
        /*0050*/ 	.word	0x0000000c


	//----- nvinfo : EIATTR_FRAME_SIZE
	.align		4
.L_13:
        /*0054*/ 	.byte	0x04, 0x11
        /*0056*/ 	.short	(.L_15 - .L_14)
	.align		4
.L_14:
        /*0058*/ 	.word	index@(fill_f32)
        /*005c*/ 	.word	0x00000000


	//----- nvinfo : EIATTR_REGCOUNT
	.align		4
.L_15:
        /*0060*/ 	.byte	0x04, 0x2f
        /*0062*/ 	.short	(.L_17 - .L_16)
	.align		4
.L_16:
        /*0064*/ 	.word	index@(fill_f64)
        /*0068*/ 	.word	0x0000000c


	//----- nvinfo : EIATTR_FRAME_SIZE
	.align		4
.L_17:
        /*006c*/ 	.byte	0x04, 0x11
        /*006e*/ 	.short	(.L_19 - .L_18)
	.align		4
.L_18:
        /*0070*/ 	.word	index@(fill_f64)
        /*0074*/ 	.word	0x00000000


	//----- nvinfo : EIATTR_MIN_STACK_SIZE
	.align		4
.L_19:
        /*0078*/ 	.byte	0x04, 0x12
        /*007a*/ 	.short	(.L_21 - .L_20)
	.align		4
.L_20:
        /*007c*/ 	.word	index@(fill_f64)
        /*0080*/ 	.word	0x00000000


	//----- nvinfo : EIATTR_MIN_STACK_SIZE
	.align		4
.L_21:
        /*0084*/ 	.byte	0x04, 0x12
        /*0086*/ 	.short	(.L_23 - .L_22)
	.align		4
.L_22:
        /*0088*/ 	.word	index@(fill_f32)
        /*008c*/ 	.word	0x00000000


	//----- nvinfo : EIATTR_MIN_STACK_SIZE
	.align		4
.L_23:
        /*0090*/ 	.byte	0x04, 0x12
        /*0092*/ 	.short	(.L_25 - .L_24)
	.align		4
.L_24:
        /*0094*/ 	.word	index@(fill_i64)
        /*0098*/ 	.word	0x00000000


	//----- nvinfo : EIATTR_MIN_STACK_SIZE
	.align		4
.L_25:
        /*009c*/ 	.byte	0x04, 0x12
        /*009e*/ 	.short	(.L_27 - .L_26)
	.align		4
.L_26:
        /*00a0*/ 	.word	index@(fill_u32)
        /*00a4*/ 	.word	0x00000000


	//----- nvinfo : EIATTR_MIN_STACK_SIZE
	.align		4
.L_27:
        /*00a8*/ 	.byte	0x04, 0x12
        /*00aa*/ 	.short	(.L_29 - .L_28)
	.align		4
.L_28:
        /*00ac*/ 	.word	index@(fill_u8)
        /*00b0*/ 	.word	0x00000000
.L_29:


//--------------------- .nv.compat                --------------------------
	.section	.nv.compat,"",@"SHT_CUDA_COMPAT_INFO"
	.align	4
        /*0000*/ 	.byte	0x02, 0x09, 0x00, 0x00, 0x02, 0x02, 0x01, 0x00, 0x02, 0x05, 0x05, 0x00, 0x03, 0x07, 0x01, 0x01
        /*0010*/ 	.byte	0x02, 0x03, 0x00, 0x00, 0x02, 0x06, 0x01, 0x00, 0x04, 0x0b, 0x08, 0x00, 0x01, 0x00, 0x00, 0x00
        /*0020*/ 	.byte	0x00, 0x00, 0x00, 0x00


//--------------------- .nv.info.fill_f64         --------------------------
	.section	.nv.info.fill_f64,"",@"SHT_CUDA_INFO"
	.sectionflags	@""
	.align	4


	//----- nvinfo : EIATTR_CUDA_API_VERSION
	.align		4
        /*0000*/ 	.byte	0x04, 0x37
        /*0002*/ 	.short	(.L_31 - .L_30)
.L_30:
        /*0004*/ 	.word	0x00000082


	//----- nvinfo : EIATTR_KPARAM_INFO
	.align		4
.L_31:
        /*0008*/ 	.byte	0x04, 0x17
        /*000a*/ 	.short	(.L_33 - .L_32)
.L_32:
        /*000c*/ 	.word	0x00000000
        /*0010*/ 	.short	0x0002
        /*0012*/ 	.short	0x0010
        /*0014*/ 	.byte	0x00, 0xf0, 0x21, 0x00


	//----- nvinfo : EIATTR_KPARAM_INFO
	.align		4
.L_33:
        /*0018*/ 	.byte	0x04, 0x17
        /*001a*/ 	.short	(.L_35 - .L_34)
.L_34:
        /*001c*/ 	.word	0x00000000
        /*0020*/ 	.short	0x0001
        /*0022*/ 	.short	0x0008
        /*0024*/ 	.byte	0x00, 0xf0, 0x21, 0x00


	//----- nvinfo : EIATTR_KPARAM_INFO
	.align		4
.L_35:
        /*0028*/ 	.byte	0x04, 0x17
        /*002a*/ 	.short	(.L_37 - .L_36)
.L_36:
        /*002c*/ 	.word	0x00000000
        /*0030*/ 	.short	0x0000
        /*0032*/ 	.short	0x0000
        /*0034*/ 	.byte	0x00, 0xf5, 0x21, 0x00


	//----- nvinfo : EIATTR_SPARSE_MMA_MASK
	.align		4
.L_37:
        /*0038*/ 	.byte	0x03, 0x50
        /*003a*/ 	.short	0x0000


	//----- nvinfo : EIATTR_MAXREG_COUNT
	.align		4
        /*003c*/ 	.byte	0x03, 0x1b
        /*003e*/ 	.short	0x00ff


	//----- nvinfo : EIATTR_MERCURY_ISA_VERSION
	.align		4
        /*0040*/ 	.byte	0x03, 0x5f
        /*0042*/ 	.short	0x0101


	//----- nvinfo : EIATTR_VRC_CTA_INIT_COUNT
	.align		4
        /*0044*/ 	.byte	0x02, 0x4a
	.zero		1
	.zero		1


	//----- nvinfo : EIATTR_EXIT_INSTR_OFFSETS
	.align		4
        /*0048*/ 	.byte	0x04, 0x1c
        /*004a*/ 	.short	(.L_39 - .L_38)


	//   ....[0]....
.L_38:
        /*004c*/ 	.word	0x00000080


	//   ....[1]....
        /*0050*/ 	.word	0x00000190


	//----- nvinfo : EIATTR_CRS_STACK_SIZE
	.align		4
.L_39:
        /*0054*/ 	.byte	0x04, 0x1e
        /*0056*/ 	.short	(.L_41 - .L_40)
.L_40:
        /*0058*/ 	.word	0x00000000


	//----- nvinfo : EIATTR_CBANK_PARAM_SIZE
	.align		4
.L_41:
        /*005c*/ 	.byte	0x03, 0x19
        /*005e*/ 	.short	0x0018


	//----- nvinfo : EIATTR_PARAM_CBANK
	.align		4
        /*0060*/ 	.byte	0x04, 0x0a
        /*0062*/ 	.short	(.L_43 - .L_42)
	.align		4
.L_42:
        /*0064*/ 	.word	index@(.nv.constant0.fill_f64)
        /*0068*/ 	.short	0x0380
        /*006a*/ 	.short	0x0018


	//----- nvinfo : EIATTR_SW_WAR
	.align		4
.L_43:
        /*006c*/ 	.byte	0x04, 0x36
        /*006e*/ 	.short	(.L_45 - .L_44)
.L_44:
        /*0070*/ 	.word	0x00000008
.L_45:


//--------------------- .nv.info.fill_f32         --------------------------
	.section	.nv.info.fill_f32,"",@"SHT_CUDA_INFO"
	.sectionflags	@""
	.align	4


	//----- nvinfo : EIATTR_CUDA_API_VERSION
	.align		4
        /*0000*/ 	.byte	0x04, 0x37
        /*0002*/ 	.short	(.L_47 - .L_46)
.L_46:
        /*0004*/ 	.word	0x00000082


	//----- nvinfo : EIATTR_KPARAM_INFO
	.align		4
.L_47:
        /*0008*/ 	.byte	0x04, 0x17
        /*000a*/ 	.short	(.L_49 - .L_48)
.L_48:
        /*000c*/ 	.word	0x00000000
        /*0010*/ 	.short	0x0002
        /*0012*/ 	.short	0x0010
        /*0014*/ 	.byte	0x00, 0xf0, 0x21, 0x00


	//----- nvinfo : EIATTR_KPARAM_INFO
	.align		4
.L_49:
        /*0018*/ 	.byte	0x04, 0x17
        /*001a*/ 	.short	(.L_51 - .L_50)
.L_50:
        /*001c*/ 	.word	0x00000000
        /*0020*/ 	.short	0x0001
        /*0022*/ 	.short	0x0008
        /*0024*/ 	.byte	0x00, 0xf0, 0x11, 0x00


	//----- nvinfo : EIATTR_KPARAM_INFO
	.align		4
.L_51:
        /*0028*/ 	.byte	0x04, 0x17
        /*002a*/ 	.short	(.L_53 - .L_52)
.L_52:
        /*002c*/ 	.word	0x00000000
        /*0030*/ 	.short	0x0000
        /*0032*/ 	.short	0x0000
        /*0034*/ 	.byte	0x00, 0xf5, 0x21, 0x00


	//----- nvinfo : EIATTR_SPARSE_MMA_MASK
	.align		4
.L_53:
        /*0038*/ 	.byte	0x03, 0x50
        /*003a*/ 	.short	0x0000


	//----- nvinfo : EIATTR_MAXREG_COUNT
	.align		4
        /*003c*/ 	.byte	0x03, 0x1b
        /*003e*/ 	.short	0x00ff


	//----- nvinfo : EIATTR_MERCURY_ISA_VERSION
	.align		4
        /*0040*/ 	.byte	0x03, 0x5f
        /*0042*/ 	.short	0x0101


	//----- nvinfo : EIATTR_VRC_CTA_INIT_COUNT
	.align		4
        /*0044*/ 	.byte	0x02, 0x4a
	.zero		1
	.zero		1


	//----- nvinfo : EIATTR_EXIT_INSTR_OFFSETS
	.align		4
        /*0048*/ 	.byte	0x04, 0x1c
        /*004a*/ 	.short	(.L_55 - .L_54)


	//   ....[0]....
.L_54:
        /*004c*/ 	.word	0x00000080


	//   ....[1]....
        /*0050*/ 	.word	0x00000190


	//----- nvinfo : EIATTR_CRS_STACK_SIZE
	.align		4
.L_55:
        /*0054*/ 	.byte	0x04, 0x1e
        /*0056*/ 	.short	(.L_57 - .L_56)
.L_56:
        /*0058*/ 	.word	0x00000000


	//----- nvinfo : EIATTR_CBANK_PARAM_SIZE
	.align		4
.L_57:
        /*005c*/ 	.byte	0x03, 0x19
        /*005e*/ 	.short	0x0018


	//----- nvinfo : EIATTR_PARAM_CBANK
	.align		4
        /*0060*/ 	.byte	0x04, 0x0a
        /*0062*/ 	.short	(.L_59 - .L_58)
	.align		4
.L_58:
        /*0064*/ 	.word	index@(.nv.constant0.fill_f32)
        /*0068*/ 	.short	0x0380
        /*006a*/ 	.short	0x0018


	//----- nvinfo : EIATTR_SW_WAR
	.align		4
.L_59:
        /*006c*/ 	.byte	0x04, 0x36
        /*006e*/ 	.short	(.L_61 - .L_60)
.L_60:
        /*0070*/ 	.word	0x00000008
.L_61:


//--------------------- .nv.info.fill_i64         --------------------------
	.section	.nv.info.fill_i64,"",@"SHT_CUDA_INFO"
	.sectionflags	@""
	.align	4


	//----- nvinfo : EIATTR_CUDA_API_VERSION
	.align		4
        /*0000*/ 	.byte	0x04, 0x37
        /*0002*/ 	.short	(.L_63 - .L_62)
.L_62:
        /*0004*/ 	.word	0x00000082


	//----- nvinfo : EIATTR_KPARAM_INFO
	.align		4
.L_63:
        /*0008*/ 	.byte	0x04, 0x17
        /*000a*/ 	.short	(.L_65 - .L_64)
.L_64:
        /*000c*/ 	.word	0x00000000
        /*0010*/ 	.short	0x0002
        /*0012*/ 	.short	0x0010
        /*0014*/ 	.byte	0x00, 0xf0, 0x21, 0x00


	//----- nvinfo : EIATTR_KPARAM_INFO
	.align		4
.L_65:
        /*0018*/ 	.byte	0x04, 0x17
        /*001a*/ 	.short	(.L_67 - .L_66)
.L_66:
        /*001c*/ 	.word	0x00000000
        /*0020*/ 	.short	0x0001
        /*0022*/ 	.short	0x0008
        /*0024*/ 	.byte	0x00, 0xf0, 0x21, 0x00


	//----- nvinfo : EIATTR_KPARAM_INFO
	.align		4
.L_67:
        /*0028*/ 	.byte	0x04, 0x17
        /*002a*/ 	.short	(.L_69 - .L_68)
.L_68:
        /*002c*/ 	.word	0x00000000
        /*0030*/ 	.short	0x0000
        /*0032*/ 	.short	0x0000
        /*0034*/ 	.byte	0x00, 0xf5, 0x21, 0x00


	//----- nvinfo : EIATTR_SPARSE_MMA_MASK
	.align		4
.L_69:
        /*0038*/ 	.byte	0x03, 0x50
        /*003a*/ 	.short	0x0000


	//----- nvinfo : EIATTR_MAXREG_COUNT
	.align		4
        /*003c*/ 	.byte	0x03, 0x1b
        /*003e*/ 	.short	0x00ff


	//----- nvinfo : EIATTR_MERCURY_ISA_VERSION
	.align		4
        /*0040*/ 	.byte	0x03, 0x5f
        /*0042*/ 	.short	0x0101


	//----- nvinfo : EIATTR_VRC_CTA_INIT_COUNT
	.align		4
        /*0044*/ 	.byte	0x02, 0x4a
	.zero		1
	.zero		1


	//----- nvinfo : EIATTR_EXIT_INSTR_OFFSETS
	.align		4
        /*0048*/ 	.byte	0x04, 0x1c
        /*004a*/ 	.short	(.L_71 - .L_70)


	//   ....[0]....
.L_70:
        /*004c*/ 	.word	0x00000080


	//   ....[1]....
        /*0050*/ 	.word	0x000001e0


	//----- nvinfo : EIATTR_CRS_STACK_SIZE
	.align		4
.L_71:
        /*0054*/ 	.byte	0x04, 0x1e
        /*0056*/ 	.short	(.L_73 - .L_72)
.L_72:
        /*0058*/ 	.word	0x00000000


	//----- nvinfo : EIATTR_CBANK_PARAM_SIZE
	.align		4
.L_73:
        /*005c*/ 	.byte	0x03, 0x19
        /*005e*/ 	.short	0x0018


	//----- nvinfo : EIATTR_PARAM_CBANK
	.align		4
        /*0060*/ 	.byte	0x04, 0x0a
        /*0062*/ 	.short	(.L_75 - .L_74)
	.align		4
.L_74:
        /*0064*/ 	.word	index@(.nv.constant0.fill_i64)
        /*0068*/ 	.short	0x0380
        /*006a*/ 	.short	0x0018


	//----- nvinfo : EIATTR_SW_WAR
	.align		4
.L_75:
        /*006c*/ 	.byte	0x04, 0x36
        /*006e*/ 	.short	(.L_77 - .L_76)
.L_76:
        /*0070*/ 	.word	0x00000008
.L_77:


//--------------------- .nv.info.fill_u32         --------------------------
	.section	.nv.info.fill_u32,"",@"SHT_CUDA_INFO"
	.sectionflags	@""
	.align	4


	//----- nvinfo : EIATTR_CUDA_API_VERSION
	.align		4
        /*0000*/ 	.byte	0x04, 0x37
        /*0002*/ 	.short	(.L_79 - .L_78)
.L_78:
        /*0004*/ 	.word	0x00000082


	//----- nvinfo : EIATTR_KPARAM_INFO
	.align		4
.L_79:
        /*0008*/ 	.byte	0x04, 0x17
        /*000a*/ 	.short	(.L_81 - .L_80)
.L_80:
        /*000c*/ 	.word	0x00000000
        /*0010*/ 	.short	0x0002
        /*0012*/ 	.short	0x0010
        /*0014*/ 	.byte	0x00, 0xf0, 0x21, 0x00


	//----- nvinfo : EIATTR_KPARAM_INFO
	.align		4
.L_81:
        /*0018*/ 	.byte	0x04, 0x17
        /*001a*/ 	.short	(.L_83 - .L_82)
.L_82:
        /*001c*/ 	.word	0x00000000
        /*0020*/ 	.short	0x0001
        /*0022*/ 	.short	0x0008
        /*0024*/ 	.byte	0x00, 0xf0, 0x11, 0x00


	//----- nvinfo : EIATTR_KPARAM_INFO
	.align		4
.L_83:
        /*0028*/ 	.byte	0x04, 0x17
        /*002a*/ 	.short	(.L_85 - .L_84)
.L_84:
        /*002c*/ 	.word	0x00000000
        /*0030*/ 	.short	0x0000
        /*0032*/ 	.short	0x0000
        /*0034*/ 	.byte	0x00, 0xf5, 0x21, 0x00


	//----- nvinfo : EIATTR_SPARSE_MMA_MASK
	.align		4
.L_85:
        /*0038*/ 	.byte	0x03, 0x50
        /*003a*/ 	.short	0x0000


	//----- nvinfo : EIATTR_MAXREG_COUNT
	.align		4
        /*003c*/ 	.byte	0x03, 0x1b
        /*003e*/ 	.short	0x00ff


	//----- nvinfo : EIATTR_MERCURY_ISA_VERSION
	.align		4
        /*0040*/ 	.byte	0x03, 0x5f
        /*0042*/ 	.short	0x0101


	//----- nvinfo : EIATTR_VRC_CTA_INIT_COUNT
	.align		4
        /*0044*/ 	.byte	0x02, 0x4a
	.zero		1
	.zero		1


	//----- nvinfo : EIATTR_EXIT_INSTR_OFFSETS
	.align		4
        /*0048*/ 	.byte	0x04, 0x1c
        /*004a*/ 	.short	(.L_87 - .L_86)


	//   ....[0]....
.L_86:
        /*004c*/ 	.word	0x00000080


	//   ....[1]....
        /*0050*/ 	.word	0x00000190


	//----- nvinfo : EIATTR_CRS_STACK_SIZE
	.align		4
.L_87:
        /*0054*/ 	.byte	0x04, 0x1e
        /*0056*/ 	.short	(.L_89 - .L_88)
.L_88:
        /*0058*/ 	.word	0x00000000


	//----- nvinfo : EIATTR_CBANK_PARAM_SIZE
	.align		4
.L_89:
        /*005c*/ 	.byte	0x03, 0x19
        /*005e*/ 	.short	0x0018


	//----- nvinfo : EIATTR_PARAM_CBANK
	.align		4
        /*0060*/ 	.byte	0x04, 0x0a
        /*0062*/ 	.short	(.L_91 - .L_90)
	.align		4
.L_90:
        /*0064*/ 	.word	index@(.nv.constant0.fill_u32)
        /*0068*/ 	.short	0x0380
        /*006a*/ 	.short	0x0018


	//----- nvinfo : EIATTR_SW_WAR
	.align		4
.L_91:
        /*006c*/ 	.byte	0x04, 0x36
        /*006e*/ 	.short	(.L_93 - .L_92)
.L_92:
        /*0070*/ 	.word	0x00000008
.L_93:


//--------------------- .nv.info.fill_u8          --------------------------
	.section	.nv.info.fill_u8,"",@"SHT_CUDA_INFO"
	.sectionflags	@""
	.align	4


	//----- nvinfo : EIATTR_CUDA_API_VERSION
	.align		4
        /*0000*/ 	.byte	0x04, 0x37
        /*0002*/ 	.short	(.L_95 - .L_94)
.L_94:
        /*0004*/ 	.word	0x00000082


	//----- nvinfo : EIATTR_KPARAM_INFO
	.align		4
.L_95:
        /*0008*/ 	.byte	0x04, 0x17
        /*000a*/ 	.short	(.L_97 - .L_96)
.L_96:
        /*000c*/ 	.word	0x00000000
        /*0010*/ 	.short	0x0002
        /*0012*/ 	.short	0x0010
        /*0014*/ 	.byte	0x00, 0xf0, 0x21, 0x00


	//----- nvinfo : EIATTR_KPARAM_INFO
	.align		4
.L_97:
        /*0018*/ 	.byte	0x04, 0x17
        /*001a*/ 	.short	(.L_99 - .L_98)
.L_98:
        /*001c*/ 	.word	0x00000000
        /*0020*/ 	.short	0x0001
        /*0022*/ 	.short	0x0008
        /*0024*/ 	.byte	0x00, 0xf0, 0x05, 0x00


	//----- nvinfo : EIATTR_KPARAM_INFO
	.align		4
.L_99:
        /*0028*/ 	.byte	0x04, 0x17
        /*002a*/ 	.short	(.L_101 - .L_100)
.L_100:
        /*002c*/ 	.word	0x00000000
        /*0030*/ 	.short	0x0000
        /*0032*/ 	.short	0x0000
        /*0034*/ 	.byte	0x00, 0xf5, 0x21, 0x00


	//----- nvinfo : EIATTR_SPARSE_MMA_MASK
	.align		4
.L_101:
        /*0038*/ 	.byte	0x03, 0x50
        /*003a*/ 	.short	0x0000


	//----- nvinfo : EIATTR_MAXREG_COUNT
	.align		4
        /*003c*/ 	.byte	0x03, 0x1b
        /*003e*/ 	.short	0x00ff


	//----- nvinfo : EIATTR_MERCURY_ISA_VERSION
	.align		4
        /*0040*/ 	.byte	0x03, 0x5f
        /*0042*/ 	.short	0x0101


	//----- nvinfo : EIATTR_VRC_CTA_INIT_COUNT
	.align		4
        /*0044*/ 	.byte	0x02, 0x4a
	.zero		1
	.zero		1


	//----- nvinfo : EIATTR_EXIT_INSTR_OFFSETS
	.align		4
        /*0048*/ 	.byte	0x04, 0x1c
        /*004a*/ 	.short	(.L_103 - .L_102)


	//   ....[0]....
.L_102:
        /*004c*/ 	.word	0x00000080


	//   ....[1]....
        /*0050*/ 	.word	0x00000190


	//----- nvinfo : EIATTR_CRS_STACK_SIZE
	.align		4
.L_103:
        /*0054*/ 	.byte	0x04, 0x1e
        /*0056*/ 	.short	(.L_105 - .L_104)
.L_104:
        /*0058*/ 	.word	0x00000000


	//----- nvinfo : EIATTR_CBANK_PARAM_SIZE
	.align		4
.L_105:
        /*005c*/ 	.byte	0x03, 0x19
        /*005e*/ 	.short	0x0018


	//----- nvinfo : EIATTR_PARAM_CBANK
	.align		4
        /*0060*/ 	.byte	0x04, 0x0a
        /*0062*/ 	.short	(.L_107 - .L_106)
	.align		4
.L_106:
        /*0064*/ 	.word	index@(.nv.constant0.fill_u8)
        /*0068*/ 	.short	0x0380
        /*006a*/ 	.short	0x0018


	//----- nvinfo : EIATTR_SW_WAR
	.align		4
.L_107:
        /*006c*/ 	.byte	0x04, 0x36
        /*006e*/ 	.short	(.L_109 - .L_108)
.L_108:
        /*0070*/ 	.word	0x00000008
.L_109:


//--------------------- .nv.callgraph             --------------------------
	.section	.nv.callgraph,"",@"SHT_CUDA_CALLGRAPH"
	.align	4
	.sectionentsize	8
	.align		4
        /*0000*/ 	.word	0x00000000
	.align		4
        /*0004*/ 	.word	0xffffffff
	.align		4
        /*0008*/ 	.word	0x00000000
	.align		4
        /*000c*/ 	.word	0xfffffffe
	.align		4
        /*0010*/ 	.word	0x00000000
	.align		4
        /*0014*/ 	.word	0xfffffffd
	.align		4
        /*0018*/ 	.word	0x00000000
	.align		4
        /*001c*/ 	.word	0xfffffffc


//--------------------- .text.fill_f64            --------------------------
	.section	.text.fill_f64,"ax",@progbits
	.align	128
        .global         fill_f64
        .type           fill_f64,@function
        .size           fill_f64,(.L_x_10 - fill_f64)
        .other          fill_f64,@"STO_CUDA_ENTRY STV_DEFAULT"
fill_f64:
.text.fill_f64:
[----:B------:R-:W-:Y:S01]  /*0000*/  LDC R1, c[0x0][0x37c] ;  /* 0x0000df00ff017b82 */ /* 0x000fe20000000800 */
[----:B------:R-:W0:Y:S07]  /*0010*/  S2R R0, SR_TID.X ;  /* 0x0000000000007919 */ /* 0x000e2e0000002100 */
[----:B------:R-:W0:Y:S01]  /*0020*/  S2UR UR4, SR_CTAID.X ;  /* 0x00000000000479c3 */ /* 0x000e220000002500 */
[----:B------:R-:W1:Y:S07]  /*0030*/  LDCU.64 UR8, c[0x0][0x390] ;  /* 0x00007200ff0877ac */ /* 0x000e6e0008000a00 */
[----:B------:R-:W0:Y:S02]  /*0040*/  LDC R7, c[0x0][0x360] ;  /* 0x0000d800ff077b82 */ /* 0x000e240000000800 */
[----:B0-----:R-:W-:-:S05]  /*0050*/  IMAD R0, R7, UR4, R0 ;  /* 0x0000000407007c24 */ /* 0x001fca000f8e0200 */
[----:B-1----:R-:W-:-:S04]  /*0060*/  ISETP.GE.U32.AND P0, PT, R0, UR8, PT ;  /* 0x0000000800007c0c */ /* 0x002fc8000bf06070 */
[----:B------:R-:W-:-:S13]  /*0070*/  ISETP.GE.U32.AND.EX P0, PT, RZ, UR9, PT, P0 ;  /* 0x00000009ff007c0c */ /* 0x000fda000bf06100 */
[----:B------:R-:W-:Y:S05]  /*0080*/  @P0 EXIT ;  /* 0x000000000000094d */ /* 0x000fea0003800000 */
[----:B------:R-:W0:Y:S01]  /*0090*/  LDC.64 R2, c[0x0][0x388] ;  /* 0x0000e200ff027b82 */ /* 0x000e220000000a00 */
[----:B------:R-:W1:Y:S01]  /*00a0*/  LDCU UR4, c[0x0][0x370] ;  /* 0x00006e00ff0477ac */ /* 0x000e620008000800 */
[----:B------:R-:W-:Y:S02]  /*00b0*/  IMAD.MOV.U32 R6, RZ, RZ, R0 ;  /* 0x000000ffff067224 */ /* 0x000fe400078e0000 */
[----:B------:R-:W-:Y:S01]  /*00c0*/  IMAD.MOV.U32 R9, RZ, RZ, RZ ;  /* 0x000000ffff097224 */ /* 0x000fe200078e00ff */
[----:B------:R-:W2:Y:S01]  /*00d0*/  LDCU.64 UR6, c[0x0][0x358] ;  /* 0x00006b00ff0677ac */ /* 0x000ea20008000a00 */
[----:B------:R-:W3:Y:S01]  /*00e0*/  LDCU.64 UR10, c[0x0][0x380] ;  /* 0x00007000ff0a77ac */ /* 0x000ee20008000a00 */
[----:B-1----:R-:W-:Y:S01]  /*00f0*/  IMAD R7, R7, UR4, RZ ;  /* 0x0000000407077c24 */ /* 0x002fe2000f8e02ff */
[----:B0-23--:R-:W-:-:S11]  /*0100*/  DMUL R2, R2, 0.5 ;  /* 0x3fe0000002027828 */ /* 0x00dfd60000000000 */
.L_x_0:
[----:B------:R-:W-:-:S04]  /*0110*/  LEA R4, P0, R6, UR10, 0x3 ;  /* 0x0000000a06047c11 */ /* 0x000fc8000f8018ff */
[----:B------:R-:W-:Y:S01]  /*0120*/  LEA.HI.X R5, R6, UR11, R9, 0x3, P0 ;  /* 0x0000000b06057c11 */ /* 0x000fe200080f1c09 */
[----:B------:R-:W-:-:S04]  /*0130*/  IMAD.IADD R6, R7, 0x1, R0 ;  /* 0x0000000107067824 */ /* 0x000fc800078e0200 */
[----:B------:R0:W-:Y:S01]  /*0140*/  STG.E.64 desc[UR6][R4.64], R2 ;  /* 0x0000000204007986 */ /* 0x0001e2000c101b06 */
[----:B------:R-:W-:Y:S01]  /*0150*/  ISETP.GE.U32.AND P0, PT, R6, UR8, PT ;  /* 0x0000000806007c0c */ /* 0x000fe2000bf06070 */
[----:B------:R-:W-:-:S03]  /*0160*/  IMAD.MOV.U32 R0, RZ, RZ, R6 ;  /* 0x000000ffff007224 */ /* 0x000fc600078e0006 */
[----:B------:R-:W-:-:S13]  /*0170*/  ISETP.GE.U32.AND.EX P0, PT, RZ, UR9, PT, P0 ;  /* 0x00000009ff007c0c */ /* 0x000fda000bf06100 */
[----:B0-----:R-:W-:Y:S05]  /*0180*/  @!P0 BRA `(.L_x_0) ;  /* 0xfffffffc00e08947 */ /* 0x001fea000383ffff */
[----:B------:R-:W-:Y:S05]  /*0190*/  EXIT ;  /* 0x000000000000794d */ /* 0x000fea0003800000 */
.L_x_1:
[----:B------:R-:W-:-:S00]  /*01a0*/  BRA `(.L_x_1) ;  /* 0xfffffffc00fc7947 */ /* 0x000fc0000383ffff */
[----:B------:R-:W-:-:S00]  /*01b0*/  NOP ;  /* 0x0000000000007918 */ /* 0x000fc00000000000 */
        /* <DEDUP_REMOVED lines=12> */
.L_x_10:


//--------------------- .text.fill_f32            --------------------------
	.section	.text.fill_f32,"ax",@progbits
	.align	128
        .global         fill_f32
        .type           fill_f32,@function
        .size           fill_f32,(.L_x_11 - fill_f32)
        .other          fill_f32,@"STO_CUDA_ENTRY STV_DEFAULT"
fill_f32:
.text.fill_f32:
        /* <DEDUP_REMOVED lines=9> */
[----:B------:R-:W0:Y:S01]  /*0090*/  LDC R5, c[0x0][0x388] ;  /* 0x0000e200ff057b82 */ /* 0x000e220000000800 */
[----:B------:R-:W1:Y:S01]  /*00a0*/  LDCU UR4, c[0x0][0x370] ;  /* 0x00006e00ff0477ac */ /* 0x000e620008000800 */
[----:B------:R-:W-:Y:S02]  /*00b0*/  IMAD.MOV.U32 R4, RZ, RZ, R0 ;  /* 0x000000ffff047224 */ /* 0x000fe400078e0000 */
[----:B------:R-:W-:Y:S01]  /*00c0*/  IMAD.MOV.U32 R9, RZ, RZ, RZ ;  /* 0x000000ffff097224 */ /* 0x000fe200078e00ff */
[----:B------:R-:W2:Y:S01]  /*00d0*/  LDCU.64 UR6, c[0x0][0x358] ;  /* 0x00006b00ff0677ac */ /* 0x000ea20008000a00 */
[----:B------:R-:W3:Y:S01]  /*00e0*/  LDCU.64 UR10, c[0x0][0x380] ;  /* 0x00007000ff0a77ac */ /* 0x000ee20008000a00 */
[----:B-1----:R-:W-:Y:S02]  /*00f0*/  IMAD R7, R7, UR4, RZ ;  /* 0x0000000407077c24 */ /* 0x002fe4000f8e02ff */
[----:B0-23--:R-:W-:-:S07]  /*0100*/  FMUL R5, R5, 0.5 ;  /* 0x3f00000005057820 */ /* 0x00dfce0000400000 */
.L_x_2:
[----:B------:R-:W-:-:S04]  /*0110*/  LEA R2, P0, R4, UR10, 0x2 ;  /* 0x0000000a04027c11 */ /* 0x000fc8000f8010ff */
[----:B------:R-:W-:Y:S02]  /*0120*/  LEA.HI.X R3, R4, UR11, R9, 0x2, P0 ;  /* 0x0000000b04037c11 */ /* 0x000fe400080f1409 */
[----:B------:R-:W-:-:S03]  /*0130*/  IADD3 R4, PT, PT, R7, R0, RZ ;  /* 0x0000000007047210 */ /* 0x000fc60007ffe0ff */
[----:B------:R0:W-:Y:S01]  /*0140*/  STG.E desc[UR6][R2.64], R5 ;  /* 0x0000000502007986 */ /* 0x0001e2000c101906 */
[----:B------:R-:W-:Y:S01]  /*0150*/  ISETP.GE.U32.AND P0, PT, R4, UR8, PT ;  /* 0x0000000804007c0c */ /* 0x000fe2000bf06070 */
[----:B------:R-:W-:-:S03]  /*0160*/  IMAD.MOV.U32 R0, RZ, RZ, R4 ;  /* 0x000000ffff007224 */ /* 0x000fc600078e0004 */
[----:B------:R-:W-:-:S13]  /*0170*/  ISETP.GE.U32.AND.EX P0, PT, RZ, UR9, PT, P0 ;  /* 0x00000009ff007c0c */ /* 0x000fda000bf06100 */
[----:B0-----:R-:W-:Y:S05]  /*0180*/  @!P0 BRA `(.L_x_2) ;  /* 0xfffffffc00e08947 */ /* 0x001fea000383ffff */
[----:B------:R-:W-:Y:S05]  /*0190*/  EXIT ;  /* 0x000000000000794d */ /* 0x000fea0003800000 */
.L_x_3:
        /* <DEDUP_REMOVED lines=14> */
.L_x_11:


//--------------------- .text.fill_i64            --------------------------
	.section	.text.fill_i64,"ax",@progbits
	.align	128
        .global         fill_i64
        .type           fill_i64,@function
        .size           fill_i64,(.L_x_12 - fill_i64)
        .other          fill_i64,@"STO_CUDA_ENTRY STV_DEFAULT"
fill_i64:
.text.fill_i64:
        /* <DEDUP_REMOVED lines=9> */
[----:B------:R-:W0:Y:S01]  /*0090*/  LDCU.64 UR4, c[0x0][0x388] ;  /* 0x00007100ff0477ac */ /* 0x000e220008000a00 */
[----:B------:R-:W-:Y:S02]  /*00a0*/  IMAD.MOV.U32 R6, RZ, RZ, R0 ;  /* 0x000000ffff067224 */ /* 0x000fe400078e0000 */
[----:B------:R-:W-:Y:S01]  /*00b0*/  IMAD.MOV.U32 R9, RZ, RZ, RZ ;  /* 0x000000ffff097224 */ /* 0x000fe200078e00ff */
[----:B------:R-:W1:Y:S01]  /*00c0*/  LDCU UR6, c[0x0][0x370] ;  /* 0x00006e00ff0677ac */ /* 0x000e620008000800 */
[----:B------:R-:W2:Y:S01]  /*00d0*/  LDCU.64 UR8, c[0x0][0x358] ;  /* 0x00006b00ff0877ac */ /* 0x000ea20008000a00 */
[----:B------:R-:W3:Y:S01]  /*00e0*/  LDCU.64 UR12, c[0x0][0x380] ;  /* 0x00007000ff0c77ac */ /* 0x000ee20008000a00 */
[----:B0-----:R-:W-:-:S04]  /*00f0*/  ULEA.HI UR4, UP0, UR5, UR4, URZ, 0x1 ;  /* 0x0000000405047291 */ /* 0x001fc8000f8108ff */
[----:B------:R-:W-:Y:S01]  /*0100*/  UIADD3.X UR5, UPT, UPT, URZ, UR5, URZ, UP0, !UPT ;  /* 0x00000005ff057290 */ /* 0x000fe200087fe4ff */
[----:B-1----:R-:W-:-:S03]  /*0110*/  IMAD R7, R7, UR6, RZ ;  /* 0x0000000607077c24 */ /* 0x002fc6000f8e02ff */
[----:B------:R-:W-:Y:S02]  /*0120*/  USHF.R.S64 UR4, UR4, 0x1, UR5 ;  /* 0x0000000104047899 */ /* 0x000fe40008001005 */
[----:B------:R-:W-:-:S04]  /*0130*/  USHF.R.S32.HI UR5, URZ, 0x1, UR5 ;  /* 0x00000001ff057899 */ /* 0x000fc80008011405 */
[----:B------:R-:W-:Y:S02]  /*0140*/  IMAD.U32 R2, RZ, RZ, UR4 ;  /* 0x00000004ff027e24 */ /* 0x000fe4000f8e00ff */
[----:B--23--:R-:W-:-:S07]  /*0150*/  MOV R3, UR5 ;  /* 0x0000000500037c02 */ /* 0x00cfce0008000f00 */
.L_x_4:
[----:B------:R-:W-:-:S04]  /*0160*/  LEA R4, P0, R6, UR12, 0x3 ;  /* 0x0000000c06047c11 */ /* 0x000fc8000f8018ff */
[----:B------:R-:W-:Y:S01]  /*0170*/  LEA.HI.X R5, R6, UR13, R9, 0x3, P0 ;  /* 0x0000000d06057c11 */ /* 0x000fe200080f1c09 */
[----:B------:R-:W-:-:S04]  /*0180*/  IMAD.IADD R6, R7, 0x1, R0 ;  /* 0x0000000107067824 */ /* 0x000fc800078e0200 */
[----:B------:R0:W-:Y:S01]  /*0190*/  STG.E.64 desc[UR8][R4.64], R2 ;  /* 0x0000000204007986 */ /* 0x0001e2000c101b08 */
[----:B------:R-:W-:Y:S02]  /*01a0*/  ISETP.GE.U32.AND P0, PT, R6, UR10, PT ;  /* 0x0000000a06007c0c */ /* 0x000fe4000bf06070 */
[----:B------:R-:W-:Y:S02]  /*01b0*/  MOV R0, R6 ;  /* 0x0000000600007202 */ /* 0x000fe40000000f00 */
[----:B------:R-:W-:-:S13]  /*01c0*/  ISETP.GE.U32.AND.EX P0, PT, RZ, UR11, PT, P0 ;  /* 0x0000000bff007c0c */ /* 0x000fda000bf06100 */
[----:B0-----:R-:W-:Y:S05]  /*01d0*/  @!P0 BRA `(.L_x_4) ;  /* 0xfffffffc00e08947 */ /* 0x001fea000383ffff */
[----:B------:R-:W-:Y:S05]  /*01e0*/  EXIT ;  /* 0x000000000000794d */ /* 0x000fea0003800000 */
.L_x_5:
        /* <DEDUP_REMOVED lines=9> */
.L_x_12:


//--------------------- .text.fill_u32            --------------------------
	.section	.text.fill_u32,"ax",@progbits
	.align	128
        .global         fill_u32
        .type           fill_u32,@function
        .size           fill_u32,(.L_x_13 - fill_u32)
        .other          fill_u32,@"STO_CUDA_ENTRY STV_DEFAULT"
fill_u32:
.text.fill_u32:
        /* <DEDUP_REMOVED lines=15> */
[----:B-1----:R-:W-:Y:S01]  /*00f0*/  IMAD R7, R7, UR4, RZ ;  /* 0x0000000407077c24 */ /* 0x002fe2000f8e02ff */
[----:B0-23--:R-:W-:-:S07]  /*0100*/  SHF.R.U32.HI R5, RZ, 0x1, R5 ;  /* 0x00000001ff057819 */ /* 0x00dfce0000011605 */
.L_x_6:
[----:B------:R-:W-:-:S04]  /*0110*/  LEA R2, P0, R4, UR10, 0x2 ;  /* 0x0000000a04027c11 */ /* 0x000fc8000f8010ff */
[----:B------:R-:W-:Y:S01]  /*0120*/  LEA.HI.X R3, R4, UR11, R9, 0x2, P0 ;  /* 0x0000000b04037c11 */ /* 0x000fe200080f1409 */
[----:B------:R-:W-:-:S04]  /*0130*/  IMAD.IADD R4, R7, 0x1, R0 ;  /* 0x0000000107047824 */ /* 0x000fc800078e0200 */
[----:B------:R0:W-:Y:S01]  /*0140*/  STG.E desc[UR6][R2.64], R5 ;  /* 0x0000000502007986 */ /* 0x0001e2000c101906 */
[----:B------:R-:W-:Y:S01]  /*0150*/  ISETP.GE.U32.AND P0, PT, R4, UR8, PT ;  /* 0x0000000804007c0c */ /* 0x000fe2000bf06070 */
[----:B------:R-:W-:-:S03]  /*0160*/  IMAD.MOV.U32 R0, RZ, RZ, R4 ;  /* 0x000000ffff007224 */ /* 0x000fc600078e0004 */
[----:B------:R-:W-:-:S13]  /*0170*/  ISETP.GE.U32.AND.EX P0, PT, RZ, UR9, PT, P0 ;  /* 0x00000009ff007c0c */ /* 0x000fda000bf06100 */
[----:B0-----:R-:W-:Y:S05]  /*0180*/  @!P0 BRA `(.L_x_6) ;  /* 0xfffffffc00e08947 */ /* 0x001fea000383ffff */
[----:B------:R-:W-:Y:S05]  /*0190*/  EXIT ;  /* 0x000000000000794d */ /* 0x000fea0003800000 */
.L_x_7:
        /* <DEDUP_REMOVED lines=14> */
.L_x_13:


//--------------------- .text.fill_u8             --------------------------
	.section	.text.fill_u8,"ax",@progbits
	.align	128
        .global         fill_u8
        .type           fill_u8,@function
        .size           fill_u8,(.L_x_14 - fill_u8)
        .other          fill_u8,@"STO_CUDA_ENTRY STV_DEFAULT"
fill_u8:
.text.fill_u8:
        /* <DEDUP_REMOVED lines=9> */
[----:B------:R-:W0:Y:S01]  /*0090*/  LDC.U8 R5, c[0x0][0x388] ;  /* 0x0000e200ff057b82 */ /* 0x000e220000000000 */
[----:B------:R-:W1:Y:S01]  /*00a0*/  LDCU UR4, c[0x0][0x370] ;  /* 0x00006e00ff0477ac */ /* 0x000e620008000800 */
[----:B------:R-:W-:Y:S01]  /*00b0*/  IMAD.MOV.U32 R9, RZ, RZ, R0 ;  /* 0x000000ffff097224 */ /* 0x000fe200078e0000 */
[----:B------:R-:W2:Y:S05]  /*00c0*/  LDCU.64 UR6, c[0x0][0x358] ;  /* 0x00006b00ff0677ac */ /* 0x000eaa0008000a00 */
[----:B------:R-:W3:Y:S01]  /*00d0*/  LDC.64 R10, c[0x0][0x380] ;  /* 0x0000e000ff0a7b82 */ /* 0x000ee20000000a00 */
[----:B-1----:R-:W-:Y:S01]  /*00e0*/  IMAD R7, R7, UR4, RZ ;  /* 0x0000000407077c24 */ /* 0x002fe2000f8e02ff */
[----:B------:R-:W-:Y:S01]  /*00f0*/  UMOV UR4, URZ ;  /* 0x000000ff00047c82 */ /* 0x000fe20008000000 */
[----:B0-2---:R-:W-:-:S07]  /*0100*/  SHF.R.U32.HI R5, RZ, 0x1, R5 ;  /* 0x00000001ff057819 */ /* 0x005fce0000011605 */
.L_x_8:
[----:B---3--:R-:W-:Y:S01]  /*0110*/  IADD3 R2, P0, PT, R9, R10, RZ ;  /* 0x0000000a09027210 */ /* 0x008fe20007f1e0ff */
[----:B------:R-:W-:-:S03]  /*0120*/  IMAD.IADD R9, R7, 0x1, R0 ;  /* 0x0000000107097824 */ /* 0x000fc600078e0200 */
[----:B------:R-:W-:Y:S01]  /*0130*/  IADD3.X R3, PT, PT, R11, UR4, RZ, P0, !PT ;  /* 0x000000040b037c10 */ /* 0x000fe200087fe4ff */
[----:B------:R-:W-:Y:S01]  /*0140*/  IMAD.MOV.U32 R0, RZ, RZ, R9 ;  /* 0x000000ffff007224 */ /* 0x000fe200078e0009 */
[----:B------:R-:W-:-:S03]  /*0150*/  ISETP.GE.U32.AND P0, PT, R9, UR8, PT ;  /* 0x0000000809007c0c */ /* 0x000fc6000bf06070 */
[----:B------:R0:W-:Y:S01]  /*0160*/  STG.E.U8 desc[UR6][R2.64], R5 ;  /* 0x0000000502007986 */ /* 0x0001e2000c101106 */
[----:B------:R-:W-:-:S13]  /*0170*/  ISETP.GE.U32.AND.EX P0, PT, RZ, UR9, PT, P0 ;  /* 0x00000009ff007c0c */ /* 0x000fda000bf06100 */
[----:B0-----:R-:W-:Y:S05]  /*0180*/  @!P0 BRA `(.L_x_8) ;  /* 0xfffffffc00e08947 */ /* 0x001fea000383ffff */
[----:B------:R-:W-:Y:S05]  /*0190*/  EXIT ;  /* 0x000000000000794d */ /* 0x000fea0003800000 */
.L_x_9:
        /* <DEDUP_REMOVED lines=14> */
.L_x_14:


//--------------------- .nv.shared.reserved.0     --------------------------
	.section	.nv.shared.reserved.0,"aw",@nobits
	.weak		__nv_reservedSMEM_offset_0_alias
	.size		__nv_reservedSMEM_offset_0_alias, 0, 64
	.other		__nv_reservedSMEM_offset_0_alias,@"STO_CUDA_RESERVED_SHARED STV_DEFAULT"
__nv_reservedSMEM_offset_0_alias:
	.zero		0
	.zero		64


//--------------------- .nv.constant0.fill_f64    --------------------------
	.section	.nv.constant0.fill_f64,"a",@progbits
	.sectionflags	@""
	.align	4
.nv.constant0.fill_f64:
	.zero		920


//--------------------- .nv.constant0.fill_f32    --------------------------
	.section	.nv.constant0.fill_f32,"a",@progbits
	.sectionflags	@""
	.align	4
.nv.constant0.fill_f32:
	.zero		920


//--------------------- .nv.constant0.fill_i64    --------------------------
	.section	.nv.constant0.fill_i64,"a",@progbits
	.sectionflags	@""
	.align	4
.nv.constant0.fill_i64:
	.zero		920


//--------------------- .nv.constant0.fill_u32    --------------------------
	.section	.nv.constant0.fill_u32,"a",@progbits
	.sectionflags	@""
	.align	4
.nv.constant0.fill_u32:
	.zero		920


//--------------------- .nv.constant0.fill_u8     --------------------------
	.section	.nv.constant0.fill_u8,"a",@progbits
	.sectionflags	@""
	.align	4
.nv.constant0.fill_u8:
	.zero		920


//--------------------- SYMBOLS --------------------------

	.type		.nv.reservedSmem.offset0,@object
	.size		.nv.reservedSmem.offset0,0x4
